.version 6.5
.target sm_30
.address_size 64

.visible .entry atom_add_float(
	.param .u64 input,
	.param .u64 output
)
{
	.shared .align 4 .b8 shared_mem[1024];

	.reg .u64 	        in_addr;
    .reg .u64 	        out_addr;
    .reg .f32 	        temp1;
    .reg .f32 	        temp2;

	ld.param.u64 	    in_addr, [input];
    ld.param.u64 	    out_addr, [output];

    ld.f32              temp1, [in_addr];
    ld.f32              temp2, [in_addr+4];
    st.shared.f32       [shared_mem], temp1;
    atom.shared.add.f32 temp1, [shared_mem], temp2;
    ld.shared.f32       temp2, [shared_mem];
    st.f32              [out_addr], temp1;
    st.f32              [out_addr+4], temp2;
	ret;
}


// ===== COMPILED SASS (sm_100) =====

	.target	sm_100

	.elftype	@"ET_EXEC"


//--------------------- .note.nv.tkinfo           --------------------------
	.section	.note.nv.tkinfo,"",@"SHT_NOTE"
	.sectionflags	@"SHF_NOTE_NV_TKINFO"
	.tkinfo
        /*0018*/ 	.word	0x00000002
        /*0030*/ 	.string	""
        /*0030*/ 	.string	"ptxas"
        /*0030*/ 	.string	"Cuda compilation tools, release 13.0, V13.0.88"
        /*0030*/ 	.string	"Build cuda_13.0.r13.0/compiler.36424714_0"
        /*0030*/ 	.string	"-arch sm_100 "



//--------------------- .note.nv.cuinfo           --------------------------
	.section	.note.nv.cuinfo,"",@"SHT_NOTE"
	.sectionflags	@"SHF_NOTE_NV_CUINFO"
        /*0018*/ 	.short	0x0002
        /*001a*/ 	.short	0x001e
        /*001c*/ 	.short	0x0082
	.zero		2


//--------------------- .nv.info                  --------------------------
	.section	.nv.info,"",@"SHT_CUDA_INFO"
	.align	4


	//----- nvinfo : EIATTR_REGCOUNT
	.align		4
        /*0000*/ 	.byte	0x04, 0x2f
        /*0002*/ 	.short	(.L_1 - .L_0)
	.align		4
.L_0:
        /*0004*/ 	.word	index@(atom_add_float)
        /*0008*/ 	.word	0x0000000a


	//----- nvinfo : EIATTR_FRAME_SIZE
	.align		4
.L_1:
        /*000c*/ 	.byte	0x04, 0x11
        /*000e*/ 	.short	(.L_3 - .L_2)
	.align		4
.L_2:
        /*0010*/ 	.word	index@(atom_add_float)
        /*0014*/ 	.word	0x00000000


	//----- nvinfo : EIATTR_MIN_STACK_SIZE
	.align		4
.L_3:
        /*0018*/ 	.byte	0x04, 0x12
        /*001a*/ 	.short	(.L_5 - .L_4)
	.align		4
.L_4:
        /*001c*/ 	.word	index@(atom_add_float)
        /*0020*/ 	.word	0x00000000
.L_5:


//--------------------- .nv.compat                --------------------------
	.section	.nv.compat,"",@"SHT_CUDA_COMPAT_INFO"
	.align	4
        /*0000*/ 	.byte	0x02, 0x09, 0x00, 0x00, 0x02, 0x02, 0x01, 0x00, 0x02, 0x05, 0x05, 0x00, 0x03, 0x07, 0x01, 0x01
        /*0010*/ 	.byte	0x02, 0x03, 0x00, 0x00, 0x02, 0x06, 0x01, 0x00, 0x04, 0x0b, 0x08, 0x00, 0x09, 0x00, 0x00, 0x00
        /*0020*/ 	.byte	0x00, 0x00, 0x00, 0x00


//--------------------- .nv.info.atom_add_float   --------------------------
	.section	.nv.info.atom_add_float,"",@"SHT_CUDA_INFO"
	.sectionflags	@""
	.align	4


	//----- nvinfo : EIATTR_CUDA_API_VERSION
	.align		4
        /*0000*/ 	.byte	0x04, 0x37
        /*0002*/ 	.short	(.L_7 - .L_6)
.L_6:
        /*0004*/ 	.word	0x00000082


	//----- nvinfo : EIATTR_KPARAM_INFO
	.align		4
.L_7:
        /*0008*/ 	.byte	0x04, 0x17
        /*000a*/ 	.short	(.L_9 - .L_8)
.L_8:
        /*000c*/ 	.word	0x00000000
        /*0010*/ 	.short	0x0001
        /*0012*/ 	.short	0x0008
        /*0014*/ 	.byte	0x00, 0xf0, 0x21, 0x00


	//----- nvinfo : EIATTR_KPARAM_INFO
	.align		4
.L_9:
        /*0018*/ 	.byte	0x04, 0x17
        /*001a*/ 	.short	(.L_11 - .L_10)
.L_10:
        /*001c*/ 	.word	0x00000000
        /*0020*/ 	.short	0x0000
        /*0022*/ 	.short	0x0000
        /*0024*/ 	.byte	0x00, 0xf0, 0x21, 0x00


	//----- nvinfo : EIATTR_SPARSE_MMA_MASK
	.align		4
.L_11:
        /*0028*/ 	.byte	0x03, 0x50
        /*002a*/ 	.short	0x0000


	//----- nvinfo : EIATTR_MAXREG_COUNT
	.align		4
        /*002c*/ 	.byte	0x03, 0x1b
        /*002e*/ 	.short	0x00ff


	//----- nvinfo : EIATTR_MERCURY_ISA_VERSION
	.align		4
        /*0030*/ 	.byte	0x03, 0x5f
        /*0032*/ 	.short	0x0101


	//----- nvinfo : EIATTR_VRC_CTA_INIT_COUNT
	.align		4
        /*0034*/ 	.byte	0x02, 0x4a
	.zero		1
	.zero		1


	//----- nvinfo : EIATTR_EXIT_INSTR_OFFSETS
	.align		4
        /*0038*/ 	.byte	0x04, 0x1c
        /*003a*/ 	.short	(.L_13 - .L_12)


	//   ....[0]....
.L_12:
        /*003c*/ 	.word	0x00000140


	//----- nvinfo : EIATTR_CRS_STACK_SIZE
	.align		4
.L_13:
        /*0040*/ 	.byte	0x04, 0x1e
        /*0042*/ 	.short	(.L_15 - .L_14)
.L_14:
        /*0044*/ 	.word	0x00000000


	//----- nvinfo : EIATTR_CBANK_PARAM_SIZE
	.align		4
.L_15:
        /*0048*/ 	.byte	0x03, 0x19
        /*004a*/ 	.short	0x0010


	//----- nvinfo : EIATTR_PARAM_CBANK
	.align		4
        /*004c*/ 	.byte	0x04, 0x0a
        /*004e*/ 	.short	(.L_17 - .L_16)
	.align		4
.L_16:
        /*0050*/ 	.word	index@(.nv.constant0.atom_add_float)
        /*0054*/ 	.short	0x0380
        /*0056*/ 	.short	0x0010


	//----- nvinfo : EIATTR_SW_WAR
	.align		4
.L_17:
        /*0058*/ 	.byte	0x04, 0x36
        /*005a*/ 	.short	(.L_19 - .L_18)
.L_18:
        /*005c*/ 	.word	0x00000008
.L_19:


//--------------------- .nv.callgraph             --------------------------
	.section	.nv.callgraph,"",@"SHT_CUDA_CALLGRAPH"
	.align	4
	.sectionentsize	8
	.align		4
        /*0000*/ 	.word	0x00000000
	.align		4
        /*0004*/ 	.word	0xffffffff
	.align		4
        /*0008*/ 	.word	0x00000000
	.align		4
        /*000c*/ 	.word	0xfffffffe
	.align		4
        /*0010*/ 	.word	0x00000000
	.align		4
        /*0014*/ 	.word	0xfffffffd
	.align		4
        /*0018*/ 	.word	0x00000000
	.align		4
        /*001c*/ 	.word	0xfffffffc


//--------------------- .text.atom_add_float      --------------------------
	.section	.text.atom_add_float,"ax",@progbits
	.align	128
        .global         atom_add_float
        .type           atom_add_float,@function
        .size           atom_add_float,(.L_x_3 - atom_add_float)
        .other          atom_add_float,@"STO_CUDA_ENTRY STV_DEFAULT"
atom_add_float:
.text.atom_add_float:
[----:B------:R-:W-:Y:S08]  /*0000*/  LDC R1, c[0x0][0x37c] ;  /* 0x0000df00ff017b82 */ /* 0x000ff00000000800 */
[----:B------:R-:W0:Y:S01]  /*0010*/  LDC.64 R2, c[0x0][0x380] ;  /* 0x0000e000ff027b82 */ /* 0x000e220000000a00 */
[----:B------:R-:W0:Y:S02]  /*0020*/  LDCU.64 UR6, c[0x0][0x358] ;  /* 0x00006b00ff0677ac */ /* 0x000e240008000a00 */
[----:B0-----:R-:W2:Y:S05]  /*0030*/  LD.E R0, desc[UR6][R2.64] ;  /* 0x0000000602007980 */ /* 0x001eaa000c101900 */
[----:B------:R-:W0:Y:S01]  /*0040*/  S2UR UR5, SR_CgaCtaId ;  /* 0x00000000000579c3 */ /* 0x000e220000008800 */
[----:B------:R-:W-:Y:S01]  /*0050*/  UMOV UR4, 0x400 ;  /* 0x0000040000047882 */ /* 0x000fe20000000000 */
[----:B------:R1:W5:Y:S01]  /*0060*/  LD.E R5, desc[UR6][R2.64+0x4] ;  /* 0x0000040602057980 */ /* 0x000362000c101900 */
[----:B------:R-:W-:Y:S01]  /*0070*/  BSSY.RECONVERGENT B0, `(.L_x_0) ;  /* 0x0000008000007945 */ /* 0x000fe20003800200 */
[----:B0-----:R-:W-:-:S09]  /*0080*/  ULEA UR4, UR5, UR4, 0x18 ;  /* 0x0000000405047291 */ /* 0x001fd2000f8ec0ff */
[----:B--2---:R1:W-:Y:S03]  /*0090*/  STS [UR4], R0 ;  /* 0x00000000ff007988 */ /* 0x0043e60008000804 */
.L_x_1:
[----:B------:R-:W0:Y:S01]  /*00a0*/  LDS R6, [UR4] ;  /* 0x00000004ff067984 */ /* 0x000e220008000800 */
[----:B-1----:R-:W-:Y:S01]  /*00b0*/  MOV R0, UR4 ;  /* 0x0000000400007c02 */ /* 0x002fe20008000f00 */
[----:B0----5:R-:W-:-:S05]  /*00c0*/  FADD R7, R5, R6 ;  /* 0x0000000605077221 */ /* 0x021fca0000000000 */
[----:B------:R-:W0:Y:S02]  /*00d0*/  ATOMS.CAST.SPIN P0, [R0], R6, R7 ;  /* 0x000000060000758d */ /* 0x000e240001800007 */
[----:B0-----:R-:W-:Y:S05]  /*00e0*/  @!P0 BRA `(.L_x_1) ;  /* 0xfffffffc00ec8947 */ /* 0x001fea000383ffff */
[----:B------:R-:W-:Y:S05]  /*00f0*/  BSYNC.RECONVERGENT B0 ;  /* 0x0000000000007941 */ /* 0x000fea0003800200 */
.L_x_0:
[----:B------:R-:W0:Y:S01]  /*0100*/  LDS R5, [UR4] ;  /* 0x00000004ff057984 */ /* 0x000e220008000800 */
[----:B------:R-:W1:Y:S03]  /*0110*/  LDC.64 R2, c[0x0][0x388] ;  /* 0x0000e200ff027b82 */ /* 0x000e660000000a00 */
[----:B-1----:R-:W-:Y:S04]  /*0120*/  ST.E desc[UR6][R2.64], R6 ;  /* 0x0000000602007985 */ /* 0x002fe8000c101906 */
[----:B0-----:R-:W-:Y:S01]  /*0130*/  ST.E desc[UR6][R2.64+0x4], R5 ;  /* 0x0000040502007985 */ /* 0x001fe2000c101906 */
[----:B------:R-:W-:Y:S05]  /*0140*/  EXIT ;  /* 0x000000000000794d */ /* 0x000fea0003800000 */
.L_x_2:
[----:B------:R-:W-:-:S00]  /*0150*/  BRA `(.L_x_2) ;  /* 0xfffffffc00fc7947 */ /* 0x000fc0000383ffff */
[----:B------:R-:W-:-:S00]  /*0160*/  NOP ;  /* 0x0000000000007918 */ /* 0x000fc00000000000 */
        /* <DEDUP_REMOVED lines=9> */
.L_x_3:


//--------------------- .nv.shared.atom_add_float --------------------------
	.section	.nv.shared.atom_add_float,"aw",@nobits
	.sectionflags	@""
	.align	4
.nv.shared.atom_add_float:
	.zero		2048


//--------------------- .nv.shared.reserved.0     --------------------------
	.section	.nv.shared.reserved.0,"aw",@nobits
	.weak		__nv_reservedSMEM_offset_0_alias
	.size		__nv_reservedSMEM_offset_0_alias, 0, 64
	.other		__nv_reservedSMEM_offset_0_alias,@"STO_CUDA_RESERVED_SHARED STV_DEFAULT"
__nv_reservedSMEM_offset_0_alias:
	.zero		0
	.zero		64


//--------------------- .nv.constant0.atom_add_float --------------------------
	.section	.nv.constant0.atom_add_float,"a",@progbits
	.sectionflags	@""
	.align	4
.nv.constant0.atom_add_float:
	.zero		912


//--------------------- SYMBOLS --------------------------

	.type		.nv.reservedSmem.offset0,@object
	.size		.nv.reservedSmem.offset0,0x4
	.type		.nv.reservedSmem.cap,@object
	.size		.nv.reservedSmem.cap,0x4
